//
// Generated by NVIDIA NVVM Compiler
//
// Compiler Build ID: CL-36424714
// Cuda compilation tools, release 13.0, V13.0.88
// Based on NVVM 20.0.0
//

.version 9.0
.target sm_100
.address_size 64

	// .globl	_Z25get_maximum_vector_kernelPfiS_
// _ZZ25get_maximum_vector_kernelPfiS_E5sdata has been demoted

.visible .entry _Z25get_maximum_vector_kernelPfiS_(
	.param .u64 .ptr .align 1 _Z25get_maximum_vector_kernelPfiS__param_0,
	.param .u32 _Z25get_maximum_vector_kernelPfiS__param_1,
	.param .u64 .ptr .align 1 _Z25get_maximum_vector_kernelPfiS__param_2
)
{
	.reg .pred 	%p<7>;
	.reg .b32 	%r<20>;
	.reg .b32 	%f<14>;
	.reg .b64 	%rd<13>;
	// demoted variable
	.shared .align 4 .b8 _ZZ25get_maximum_vector_kernelPfiS_E5sdata[1024];
	ld.param.u64 	%rd1, [_Z25get_maximum_vector_kernelPfiS__param_0];
	ld.param.u32 	%r8, [_Z25get_maximum_vector_kernelPfiS__param_1];
	ld.param.u64 	%rd2, [_Z25get_maximum_vector_kernelPfiS__param_2];
	mov.u32 	%r1, %tid.x;
	mov.u32 	%r9, %ctaid.y;
	mov.u32 	%r10, %nctaid.x;
	mov.u32 	%r11, %ctaid.x;
	mad.lo.s32 	%r2, %r9, %r10, %r11;
	mov.u32 	%r19, %ntid.x;
	mad.lo.s32 	%r4, %r2, %r19, %r1;
	setp.ge.u32 	%p1, %r4, %r8;
	mov.f32 	%f13, 0f00000000;
	@%p1 bra 	$L__BB0_2;
	cvta.to.global.u64 	%rd3, %rd1;
	mul.lo.s32 	%r12, %r4, 3;
	mul.wide.u32 	%rd4, %r12, 4;
	add.s64 	%rd5, %rd3, %rd4;
	ld.global.f32 	%f5, [%rd5];
	add.s32 	%r13, %r12, 1;
	mul.wide.u32 	%rd6, %r13, 4;
	add.s64 	%rd7, %rd3, %rd6;
	ld.global.f32 	%f6, [%rd7];
	mul.f32 	%f7, %f6, %f6;
	fma.rn.f32 	%f8, %f5, %f5, %f7;
	add.s32 	%r14, %r12, 2;
	mul.wide.u32 	%rd8, %r14, 4;
	add.s64 	%rd9, %rd3, %rd8;
	ld.global.f32 	%f9, [%rd9];
	fma.rn.f32 	%f10, %f9, %f9, %f8;
	sqrt.rn.f32 	%f13, %f10;
$L__BB0_2:
	shl.b32 	%r15, %r1, 2;
	mov.u32 	%r16, _ZZ25get_maximum_vector_kernelPfiS_E5sdata;
	add.s32 	%r5, %r16, %r15;
	st.shared.f32 	[%r5], %f13;
	bar.sync 	0;
	setp.lt.u32 	%p2, %r19, 2;
	@%p2 bra 	$L__BB0_7;
$L__BB0_3:
	mov.u32 	%r6, %r19;
	shr.u32 	%r19, %r6, 1;
	setp.ge.u32 	%p3, %r1, %r19;
	@%p3 bra 	$L__BB0_6;
	ld.shared.f32 	%f11, [%r5];
	shl.b32 	%r17, %r19, 2;
	add.s32 	%r18, %r5, %r17;
	ld.shared.f32 	%f3, [%r18];
	setp.geu.f32 	%p4, %f11, %f3;
	@%p4 bra 	$L__BB0_6;
	st.shared.f32 	[%r5], %f3;
$L__BB0_6:
	bar.sync 	0;
	setp.gt.u32 	%p5, %r6, 3;
	@%p5 bra 	$L__BB0_3;
$L__BB0_7:
	setp.ne.s32 	%p6, %r1, 0;
	@%p6 bra 	$L__BB0_9;
	ld.shared.f32 	%f12, [_ZZ25get_maximum_vector_kernelPfiS_E5sdata];
	cvta.to.global.u64 	%rd10, %rd2;
	mul.wide.u32 	%rd11, %r2, 4;
	add.s64 	%rd12, %rd10, %rd11;
	st.global.f32 	[%rd12], %f12;
$L__BB0_9:
	ret;

}


// ===== COMPILED SASS (sm_100) =====

	.target	sm_100

	.elftype	@"ET_EXEC"


//--------------------- .note.nv.tkinfo           --------------------------
	.section	.note.nv.tkinfo,"",@"SHT_NOTE"
	.sectionflags	@"SHF_NOTE_NV_TKINFO"
	.tkinfo
        /*0018*/ 	.word	0x00000002
        /*0030*/ 	.string	""
        /*0030*/ 	.string	"ptxas"
        /*0030*/ 	.string	"Cuda compilation tools, release 13.0, V13.0.88"
        /*0030*/ 	.string	"Build cuda_13.0.r13.0/compiler.36424714_0"
        /*0030*/ 	.string	"-arch sm_100 -m 64 "



//--------------------- .note.nv.cuinfo           --------------------------
	.section	.note.nv.cuinfo,"",@"SHT_NOTE"
	.sectionflags	@"SHF_NOTE_NV_CUINFO"
        /*0018*/ 	.short	0x0002
        /*001a*/ 	.short	0x0064
        /*001c*/ 	.short	0x0082
	.zero		2


//--------------------- .nv.info                  --------------------------
	.section	.nv.info,"",@"SHT_CUDA_INFO"
	.align	4


	//----- nvinfo : EIATTR_REGCOUNT
	.align		4
        /*0000*/ 	.byte	0x04, 0x2f
        /*0002*/ 	.short	(.L_1 - .L_0)
	.align		4
.L_0:
        /*0004*/ 	.word	index@(_Z25get_maximum_vector_kernelPfiS_)
        /*0008*/ 	.word	0x0000000f


	//----- nvinfo : EIATTR_FRAME_SIZE
	.align		4
.L_1:
        /*000c*/ 	.byte	0x04, 0x11
        /*000e*/ 	.short	(.L_3 - .L_2)
	.align		4
.L_2:
        /*0010*/ 	.word	index@($__internal_0_$__cuda_sm20_sqrt_rn_f32_slowpath)
        /*0014*/ 	.word	0x00000000


	//----- nvinfo : EIATTR_FRAME_SIZE
	.align		4
.L_3:
        /*0018*/ 	.byte	0x04, 0x11
        /*001a*/ 	.short	(.L_5 - .L_4)
	.align		4
.L_4:
        /*001c*/ 	.word	index@(_Z25get_maximum_vector_kernelPfiS_)
        /*0020*/ 	.word	0x00000000


	//----- nvinfo : EIATTR_MIN_STACK_SIZE
	.align		4
.L_5:
        /*0024*/ 	.byte	0x04, 0x12
        /*0026*/ 	.short	(.L_7 - .L_6)
	.align		4
.L_6:
        /*0028*/ 	.word	index@(_Z25get_maximum_vector_kernelPfiS_)
        /*002c*/ 	.word	0x00000000
.L_7:


//--------------------- .nv.compat                --------------------------
	.section	.nv.compat,"",@"SHT_CUDA_COMPAT_INFO"
	.align	4
        /*0000*/ 	.byte	0x02, 0x09, 0x00, 0x00, 0x02, 0x02, 0x01, 0x00, 0x02, 0x05, 0x05, 0x00, 0x03, 0x07, 0x01, 0x01
        /*0010*/ 	.byte	0x02, 0x03, 0x00, 0x00, 0x02, 0x06, 0x01, 0x00, 0x04, 0x0b, 0x08, 0x00, 0x01, 0x00, 0x00, 0x00
        /*0020*/ 	.byte	0x00, 0x00, 0x00, 0x00


//--------------------- .nv.info._Z25get_maximum_vector_kernelPfiS_ --------------------------
	.section	.nv.info._Z25get_maximum_vector_kernelPfiS_,"",@"SHT_CUDA_INFO"
	.sectionflags	@""
	.align	4


	//----- nvinfo : EIATTR_CUDA_API_VERSION
	.align		4
        /*0000*/ 	.byte	0x04, 0x37
        /*0002*/ 	.short	(.L_9 - .L_8)
.L_8:
        /*0004*/ 	.word	0x00000082


	//----- nvinfo : EIATTR_KPARAM_INFO
	.align		4
.L_9:
        /*0008*/ 	.byte	0x04, 0x17
        /*000a*/ 	.short	(.L_11 - .L_10)
.L_10:
        /*000c*/ 	.word	0x00000000
        /*0010*/ 	.short	0x0002
        /*0012*/ 	.short	0x0010
        /*0014*/ 	.byte	0x00, 0xf5, 0x21, 0x00


	//----- nvinfo : EIATTR_KPARAM_INFO
	.align		4
.L_11:
        /*0018*/ 	.byte	0x04, 0x17
        /*001a*/ 	.short	(.L_13 - .L_12)
.L_12:
        /*001c*/ 	.word	0x00000000
        /*0020*/ 	.short	0x0001
        /*0022*/ 	.short	0x0008
        /*0024*/ 	.byte	0x00, 0xf0, 0x11, 0x00


	//----- nvinfo : EIATTR_KPARAM_INFO
	.align		4
.L_13:
        /*0028*/ 	.byte	0x04, 0x17
        /*002a*/ 	.short	(.L_15 - .L_14)
.L_14:
        /*002c*/ 	.word	0x00000000
        /*0030*/ 	.short	0x0000
        /*0032*/ 	.short	0x0000
        /*0034*/ 	.byte	0x00, 0xf5, 0x21, 0x00


	//----- nvinfo : EIATTR_SPARSE_MMA_MASK
	.align		4
.L_15:
        /*0038*/ 	.byte	0x03, 0x50
        /*003a*/ 	.short	0x0000


	//----- nvinfo : EIATTR_MAXREG_COUNT
	.align		4
        /*003c*/ 	.byte	0x03, 0x1b
        /*003e*/ 	.short	0x00ff


	//----- nvinfo : EIATTR_NUM_BARRIERS
	.align		4
        /*0040*/ 	.byte	0x02, 0x4c
        /*0042*/ 	.byte	0x01
	.zero		1


	//----- nvinfo : EIATTR_MERCURY_ISA_VERSION
	.align		4
        /*0044*/ 	.byte	0x03, 0x5f
        /*0046*/ 	.short	0x0101


	//----- nvinfo : EIATTR_VRC_CTA_INIT_COUNT
	.align		4
        /*0048*/ 	.byte	0x02, 0x4a
	.zero		1
	.zero		1


	//----- nvinfo : EIATTR_EXIT_INSTR_OFFSETS
	.align		4
        /*004c*/ 	.byte	0x04, 0x1c
        /*004e*/ 	.short	(.L_17 - .L_16)


	//   ....[0]....
.L_16:
        /*0050*/ 	.word	0x00000410


	//   ....[1]....
        /*0054*/ 	.word	0x00000490


	//----- nvinfo : EIATTR_CRS_STACK_SIZE
	.align		4
.L_17:
        /*0058*/ 	.byte	0x04, 0x1e
        /*005a*/ 	.short	(.L_19 - .L_18)
.L_18:
        /*005c*/ 	.word	0x00000000


	//----- nvinfo : EIATTR_CBANK_PARAM_SIZE
	.align		4
.L_19:
        /*0060*/ 	.byte	0x03, 0x19
        /*0062*/ 	.short	0x0018


	//----- nvinfo : EIATTR_PARAM_CBANK
	.align		4
        /*0064*/ 	.byte	0x04, 0x0a
        /*0066*/ 	.short	(.L_21 - .L_20)
	.align		4
.L_20:
        /*0068*/ 	.word	index@(.nv.constant0._Z25get_maximum_vector_kernelPfiS_)
        /*006c*/ 	.short	0x0380
        /*006e*/ 	.short	0x0018


	//----- nvinfo : EIATTR_SW_WAR
	.align		4
.L_21:
        /*0070*/ 	.byte	0x04, 0x36
        /*0072*/ 	.short	(.L_23 - .L_22)
.L_22:
        /*0074*/ 	.word	0x00000008
.L_23:


//--------------------- .nv.callgraph             --------------------------
	.section	.nv.callgraph,"",@"SHT_CUDA_CALLGRAPH"
	.align	4
	.sectionentsize	8
	.align		4
        /*0000*/ 	.word	0x00000000
	.align		4
        /*0004*/ 	.word	0xffffffff
	.align		4
        /*0008*/ 	.word	0x00000000
	.align		4
        /*000c*/ 	.word	0xfffffffe
	.align		4
        /*0010*/ 	.word	0x00000000
	.align		4
        /*0014*/ 	.word	0xfffffffd
	.align		4
        /*0018*/ 	.word	0x00000000
	.align		4
        /*001c*/ 	.word	0xfffffffc


//--------------------- .text._Z25get_maximum_vector_kernelPfiS_ --------------------------
	.section	.text._Z25get_maximum_vector_kernelPfiS_,"ax",@progbits
	.align	128
        .global         _Z25get_maximum_vector_kernelPfiS_
        .type           _Z25get_maximum_vector_kernelPfiS_,@function
        .size           _Z25get_maximum_vector_kernelPfiS_,(.L_x_10 - _Z25get_maximum_vector_kernelPfiS_)
        .other          _Z25get_maximum_vector_kernelPfiS_,@"STO_CUDA_ENTRY STV_DEFAULT"
_Z25get_maximum_vector_kernelPfiS_:
.text._Z25get_maximum_vector_kernelPfiS_:
[----:B------:R-:W-:Y:S01]  /*0000*/  LDC R1, c[0x0][0x37c] ;  /* 0x0000df00ff017b82 */ /* 0x000fe20000000800 */
[----:B------:R-:W0:Y:S07]  /*0010*/  S2R R5, SR_CTAID.X ;  /* 0x0000000000057919 */ /* 0x000e2e0000002500 */
[----:B------:R-:W0:Y:S01]  /*0020*/  S2UR UR4, SR_CTAID.Y ;  /* 0x00000000000479c3 */ /* 0x000e220000002600 */
[----:B------:R-:W1:Y:S01]  /*0030*/  LDCU UR8, c[0x0][0x388] ;  /* 0x00007100ff0877ac */ /* 0x000e620008000800 */
[----:B------:R-:W-:Y:S01]  /*0040*/  BSSY.RECONVERGENT B0, `(.L_x_0) ;  /* 0x0000025000007945 */ /* 0x000fe20003800200 */
[----:B------:R-:W2:Y:S01]  /*0050*/  S2R R3, SR_TID.X ;  /* 0x0000000000037919 */ /* 0x000ea20000002100 */
[----:B------:R-:W3:Y:S04]  /*0060*/  LDCU.64 UR6, c[0x0][0x358] ;  /* 0x00006b00ff0677ac */ /* 0x000ee80008000a00 */
[----:B------:R-:W0:Y:S01]  /*0070*/  LDC R2, c[0x0][0x370] ;  /* 0x0000dc00ff027b82 */ /* 0x000e220000000800 */
[----:B------:R-:W4:Y:S02]  /*0080*/  LDCU UR5, c[0x0][0x360] ;  /* 0x00006c00ff0577ac */ /* 0x000f240008000800 */
[----:B----4-:R-:W-:Y:S01]  /*0090*/  MOV R4, UR5 ;  /* 0x0000000500047c02 */ /* 0x010fe20008000f00 */
[----:B0-----:R-:W-:-:S02]  /*00a0*/  IMAD R2, R2, UR4, R5 ;  /* 0x0000000402027c24 */ /* 0x001fc4000f8e0205 */
[----:B------:R-:W-:Y:S02]  /*00b0*/  HFMA2 R5, -RZ, RZ, 0, 0 ;  /* 0x00000000ff057431 */ /* 0x000fe400000001ff */
[----:B--2---:R-:W-:-:S05]  /*00c0*/  IMAD R0, R2, UR5, R3 ;  /* 0x0000000502007c24 */ /* 0x004fca000f8e0203 */
[----:B-1----:R-:W-:-:S13]  /*00d0*/  ISETP.GE.U32.AND P0, PT, R0, UR8, PT ;  /* 0x0000000800007c0c */ /* 0x002fda000bf06070 */
[----:B---3--:R-:W-:Y:S05]  /*00e0*/  @P0 BRA `(.L_x_1) ;  /* 0x0000000000680947 */ /* 0x008fea0003800000 */
[----:B------:R-:W0:Y:S01]  /*00f0*/  LDC.64 R10, c[0x0][0x380] ;  /* 0x0000e000ff0a7b82 */ /* 0x000e220000000a00 */
[----:B------:R-:W-:-:S05]  /*0100*/  IMAD R7, R0, 0x3, RZ ;  /* 0x0000000300077824 */ /* 0x000fca00078e02ff */
[C---:B------:R-:W-:Y:S02]  /*0110*/  IADD3 R9, PT, PT, R7.reuse, 0x1, RZ ;  /* 0x0000000107097810 */ /* 0x040fe40007ffe0ff */
[----:B------:R-:W-:-:S03]  /*0120*/  IADD3 R5, PT, PT, R7, 0x2, RZ ;  /* 0x0000000207057810 */ /* 0x000fc60007ffe0ff */
[----:B0-----:R-:W-:-:S04]  /*0130*/  IMAD.WIDE.U32 R8, R9, 0x4, R10 ;  /* 0x0000000409087825 */ /* 0x001fc800078e000a */
[--C-:B------:R-:W-:Y:S02]  /*0140*/  IMAD.WIDE.U32 R6, R7, 0x4, R10.reuse ;  /* 0x0000000407067825 */ /* 0x100fe400078e000a */
[----:B------:R-:W2:Y:S02]  /*0150*/  LDG.E R8, desc[UR6][R8.64] ;  /* 0x0000000608087981 */ /* 0x000ea4000c1e1900 */
[----:B------:R-:W-:Y:S02]  /*0160*/  IMAD.WIDE.U32 R10, R5, 0x4, R10 ;  /* 0x00000004050a7825 */ /* 0x000fe400078e000a */
[----:B------:R-:W3:Y:S04]  /*0170*/  LDG.E R6, desc[UR6][R6.64] ;  /* 0x0000000606067981 */ /* 0x000ee8000c1e1900 */
[----:B------:R-:W4:Y:S01]  /*0180*/  LDG.E R10, desc[UR6][R10.64] ;  /* 0x000000060a0a7981 */ /* 0x000f22000c1e1900 */
[----:B------:R-:W-:Y:S01]  /*0190*/  BSSY.RECONVERGENT B1, `(.L_x_1) ;  /* 0x000000f000017945 */ /* 0x000fe20003800200 */
[----:B--2---:R-:W-:-:S04]  /*01a0*/  FMUL R5, R8, R8 ;  /* 0x0000000808057220 */ /* 0x004fc80000400000 */
[----:B---3--:R-:W-:-:S04]  /*01b0*/  FFMA R5, R6, R6, R5 ;  /* 0x0000000606057223 */ /* 0x008fc80000000005 */
[----:B----4-:R-:W-:-:S04]  /*01c0*/  FFMA R0, R10, R10, R5 ;  /* 0x0000000a0a007223 */ /* 0x010fc80000000005 */
[----:B------:R0:W1:Y:S01]  /*01d0*/  MUFU.RSQ R5, R0 ;  /* 0x0000000000057308 */ /* 0x0000620000001400 */
[----:B------:R-:W-:-:S04]  /*01e0*/  IADD3 R12, PT, PT, R0, -0xd000000, RZ ;  /* 0xf3000000000c7810 */ /* 0x000fc80007ffe0ff */
[----:B------:R-:W-:-:S13]  /*01f0*/  ISETP.GT.U32.AND P0, PT, R12, 0x727fffff, PT ;  /* 0x727fffff0c00780c */ /* 0x000fda0003f04070 */
[----:B01----:R-:W-:Y:S05]  /*0200*/  @!P0 BRA `(.L_x_2) ;  /* 0x00000000000c8947 */ /* 0x003fea0003800000 */
[----:B------:R-:W-:-:S07]  /*0210*/  MOV R10, 0x230 ;  /* 0x00000230000a7802 */ /* 0x000fce0000000f00 */
[----:B------:R-:W-:Y:S05]  /*0220*/  CALL.REL.NOINC `($__internal_0_$__cuda_sm20_sqrt_rn_f32_slowpath) ;  /* 0x00000000009c7944 */ /* 0x000fea0003c00000 */
[----:B------:R-:W-:Y:S05]  /*0230*/  BRA `(.L_x_3) ;  /* 0x0000000000107947 */ /* 0x000fea0003800000 */
.L_x_2:
[----:B------:R-:W-:Y:S01]  /*0240*/  FMUL.FTZ R7, R0, R5 ;  /* 0x0000000500077220 */ /* 0x000fe20000410000 */
[----:B------:R-:W-:-:S03]  /*0250*/  FMUL.FTZ R5, R5, 0.5 ;  /* 0x3f00000005057820 */ /* 0x000fc60000410000 */
[----:B------:R-:W-:-:S04]  /*0260*/  FFMA R0, -R7, R7, R0 ;  /* 0x0000000707007223 */ /* 0x000fc80000000100 */
[----:B------:R-:W-:-:S07]  /*0270*/  FFMA R5, R0, R5, R7 ;  /* 0x0000000500057223 */ /* 0x000fce0000000007 */
.L_x_3:
[----:B------:R-:W-:Y:S05]  /*0280*/  BSYNC.RECONVERGENT B1 ;  /* 0x0000000000017941 */ /* 0x000fea0003800200 */
.L_x_1:
[----:B------:R-:W-:Y:S05]  /*0290*/  BSYNC.RECONVERGENT B0 ;  /* 0x0000000000007941 */ /* 0x000fea0003800200 */
.L_x_0:
[----:B------:R-:W0:Y:S01]  /*02a0*/  S2UR UR5, SR_CgaCtaId ;  /* 0x00000000000579c3 */ /* 0x000e220000008800 */
[----:B------:R-:W-:Y:S01]  /*02b0*/  UMOV UR4, 0x400 ;  /* 0x0000040000047882 */ /* 0x000fe20000000000 */
[----:B------:R-:W-:Y:S01]  /*02c0*/  ISETP.GE.U32.AND P0, PT, R4, 0x2, PT ;  /* 0x000000020400780c */ /* 0x000fe20003f06070 */
[----:B0-----:R-:W-:-:S06]  /*02d0*/  ULEA UR4, UR5, UR4, 0x18 ;  /* 0x0000000405047291 */ /* 0x001fcc000f8ec0ff */
[----:B------:R-:W-:-:S05]  /*02e0*/  LEA R0, R3, UR4, 0x2 ;  /* 0x0000000403007c11 */ /* 0x000fca000f8e10ff */
[----:B------:R0:W-:Y:S01]  /*02f0*/  STS [R0], R5 ;  /* 0x0000000500007388 */ /* 0x0001e20000000800 */
[----:B------:R-:W-:Y:S06]  /*0300*/  BAR.SYNC.DEFER_BLOCKING 0x0 ;  /* 0x0000000000007b1d */ /* 0x000fec0000010000 */
[----:B------:R-:W-:Y:S05]  /*0310*/  @!P0 BRA `(.L_x_4) ;  /* 0x0000000000388947 */ /* 0x000fea0003800000 */
.L_x_7:
[--C-:B------:R-:W-:Y:S01]  /*0320*/  IMAD.MOV.U32 R7, RZ, RZ, R4.reuse ;  /* 0x000000ffff077224 */ /* 0x100fe200078e0004 */
[----:B------:R-:W-:Y:S01]  /*0330*/  SHF.R.U32.HI R4, RZ, 0x1, R4 ;  /* 0x00000001ff047819 */ /* 0x000fe20000011604 */
[----:B------:R-:W-:Y:S03]  /*0340*/  BSSY.RECONVERGENT B0, `(.L_x_5) ;  /* 0x0000008000007945 */ /* 0x000fe60003800200 */
[----:B------:R-:W-:-:S13]  /*0350*/  ISETP.GE.U32.AND P0, PT, R3, R4, PT ;  /* 0x000000040300720c */ /* 0x000fda0003f06070 */
[----:B-1----:R-:W-:Y:S05]  /*0360*/  @P0 BRA `(.L_x_6) ;  /* 0x0000000000140947 */ /* 0x002fea0003800000 */
[----:B------:R-:W-:Y:S01]  /*0370*/  LEA R6, R4, R0, 0x2 ;  /* 0x0000000004067211 */ /* 0x000fe200078e10ff */
[----:B0-----:R-:W-:Y:S05]  /*0380*/  LDS R5, [R0] ;  /* 0x0000000000057984 */ /* 0x001fea0000000800 */
[----:B------:R-:W0:Y:S02]  /*0390*/  LDS R6, [R6] ;  /* 0x0000000006067984 */ /* 0x000e240000000800 */
[----:B0-----:R-:W-:-:S13]  /*03a0*/  FSETP.GEU.AND P0, PT, R5, R6, PT ;  /* 0x000000060500720b */ /* 0x001fda0003f0e000 */
[----:B------:R1:W-:Y:S02]  /*03b0*/  @!P0 STS [R0], R6 ;  /* 0x0000000600008388 */ /* 0x0003e40000000800 */
.L_x_6:
[----:B------:R-:W-:Y:S05]  /*03c0*/  BSYNC.RECONVERGENT B0 ;  /* 0x0000000000007941 */ /* 0x000fea0003800200 */
.L_x_5:
[----:B------:R-:W-:Y:S01]  /*03d0*/  BAR.SYNC.DEFER_BLOCKING 0x0 ;  /* 0x0000000000007b1d */ /* 0x000fe20000010000 */
[----:B------:R-:W-:-:S13]  /*03e0*/  ISETP.GT.U32.AND P0, PT, R7, 0x3, PT ;  /* 0x000000030700780c */ /* 0x000fda0003f04070 */
[----:B------:R-:W-:Y:S05]  /*03f0*/  @P0 BRA `(.L_x_7) ;  /* 0xfffffffc00c80947 */ /* 0x000fea000383ffff */
.L_x_4:
[----:B------:R-:W-:-:S13]  /*0400*/  ISETP.NE.AND P0, PT, R3, RZ, PT ;  /* 0x000000ff0300720c */ /* 0x000fda0003f05270 */
[----:B------:R-:W-:Y:S05]  /*0410*/  @P0 EXIT ;  /* 0x000000000000094d */ /* 0x000fea0003800000 */
[----:B------:R-:W2:Y:S01]  /*0420*/  S2UR UR5, SR_CgaCtaId ;  /* 0x00000000000579c3 */ /* 0x000ea20000008800 */
[----:B------:R-:W-:-:S07]  /*0430*/  UMOV UR4, 0x400 ;  /* 0x0000040000047882 */ /* 0x000fce0000000000 */
[----:B0-----:R-:W0:Y:S01]  /*0440*/  LDC.64 R4, c[0x0][0x390] ;  /* 0x0000e400ff047b82 */ /* 0x001e220000000a00 */
[----:B--2---:R-:W-:Y:S01]  /*0450*/  ULEA UR4, UR5, UR4, 0x18 ;  /* 0x0000000405047291 */ /* 0x004fe2000f8ec0ff */
[----:B0-----:R-:W-:-:S08]  /*0460*/  IMAD.WIDE.U32 R2, R2, 0x4, R4 ;  /* 0x0000000402027825 */ /* 0x001fd000078e0004 */
[----:B------:R-:W0:Y:S04]  /*0470*/  LDS R7, [UR4] ;  /* 0x00000004ff077984 */ /* 0x000e280008000800 */
[----:B0-----:R-:W-:Y:S01]  /*0480*/  STG.E desc[UR6][R2.64], R7 ;  /* 0x0000000702007986 */ /* 0x001fe2000c101906 */
[----:B------:R-:W-:Y:S05]  /*0490*/  EXIT ;  /* 0x000000000000794d */ /* 0x000fea0003800000 */
        .weak           $__internal_0_$__cuda_sm20_sqrt_rn_f32_slowpath
        .type           $__internal_0_$__cuda_sm20_sqrt_rn_f32_slowpath,@function
        .size           $__internal_0_$__cuda_sm20_sqrt_rn_f32_slowpath,(.L_x_10 - $__internal_0_$__cuda_sm20_sqrt_rn_f32_slowpath)
$__internal_0_$__cuda_sm20_sqrt_rn_f32_slowpath:
[----:B------:R-:W-:-:S13]  /*04a0*/  LOP3.LUT P0, RZ, R0, 0x7fffffff, RZ, 0xc0, !PT ;  /* 0x7fffffff00ff7812 */ /* 0x000fda000780c0ff */
[----:B------:R-:W-:Y:S01]  /*04b0*/  @!P0 MOV R5, R0 ;  /* 0x0000000000058202 */ /* 0x000fe20000000f00 */
[----:B------:R-:W-:Y:S06]  /*04c0*/  @!P0 BRA `(.L_x_8) ;  /* 0x0000000000408947 */ /* 0x000fec0003800000 */
[----:B------:R-:W-:-:S13]  /*04d0*/  FSETP.GEU.FTZ.AND P0, PT, R0, RZ, PT ;  /* 0x000000ff0000720b */ /* 0x000fda0003f1e000 */
[----:B------:R-:W-:Y:S01]  /*04e0*/  @!P0 IMAD.MOV.U32 R5, RZ, RZ, 0x7fffffff ;  /* 0x7fffffffff058424 */ /* 0x000fe200078e00ff */
[----:B------:R-:W-:Y:S06]  /*04f0*/  @!P0 BRA `(.L_x_8) ;  /* 0x0000000000348947 */ /* 0x000fec0003800000 */
[----:B------:R-:W-:-:S13]  /*0500*/  FSETP.GTU.FTZ.AND P0, PT, |R0|, +INF , PT ;  /* 0x7f8000000000780b */ /* 0x000fda0003f1c200 */
[----:B------:R-:W-:Y:S01]  /*0510*/  @P0 FADD.FTZ R5, R0, 1 ;  /* 0x3f80000000050421 */ /* 0x000fe20000010000 */
[----:B------:R-:W-:Y:S06]  /*0520*/  @P0 BRA `(.L_x_8) ;  /* 0x0000000000280947 */ /* 0x000fec0003800000 */
[----:B------:R-:W-:-:S13]  /*0530*/  FSETP.NEU.FTZ.AND P0, PT, |R0|, +INF , PT ;  /* 0x7f8000000000780b */ /* 0x000fda0003f1d200 */
[----:B------:R-:W-:-:S04]  /*0540*/  @P0 FFMA R6, R0, 1.84467440737095516160e+19, RZ ;  /* 0x5f80000000060823 */ /* 0x000fc800000000ff */
[----:B------:R-:W0:Y:S02]  /*0550*/  @P0 MUFU.RSQ R5, R6 ;  /* 0x0000000600050308 */ /* 0x000e240000001400 */
[----:B0-----:R-:W-:Y:S01]  /*0560*/  @P0 FMUL.FTZ R7, R6, R5 ;  /* 0x0000000506070220 */ /* 0x001fe20000410000 */
[----:B------:R-:W-:Y:S01]  /*0570*/  @P0 FMUL.FTZ R9, R5, 0.5 ;  /* 0x3f00000005090820 */ /* 0x000fe20000410000 */
[----:B------:R-:W-:Y:S02]  /*0580*/  @!P0 MOV R5, R0 ;  /* 0x0000000000058202 */ /* 0x000fe40000000f00 */
[----:B------:R-:W-:-:S04]  /*0590*/  @P0 FADD.FTZ R8, -R7, -RZ ;  /* 0x800000ff07080221 */ /* 0x000fc80000010100 */
[----:B------:R-:W-:-:S04]  /*05a0*/  @P0 FFMA R8, R7, R8, R6 ;  /* 0x0000000807080223 */ /* 0x000fc80000000006 */
[----:B------:R-:W-:-:S04]  /*05b0*/  @P0 FFMA R8, R8, R9, R7 ;  /* 0x0000000908080223 */ /* 0x000fc80000000007 */
[----:B------:R-:W-:-:S07]  /*05c0*/  @P0 FMUL.FTZ R5, R8, 2.3283064365386962891e-10 ;  /* 0x2f80000008050820 */ /* 0x000fce0000410000 */
.L_x_8:
[----:B------:R-:W-:Y:S01]  /*05d0*/  HFMA2 R7, -RZ, RZ, 0, 0 ;  /* 0x00000000ff077431 */ /* 0x000fe200000001ff */
[----:B------:R-:W-:-:S04]  /*05e0*/  MOV R6, R10 ;  /* 0x0000000a00067202 */ /* 0x000fc80000000f00 */
[----:B------:R-:W-:Y:S05]  /*05f0*/  RET.REL.NODEC R6 `(_Z25get_maximum_vector_kernelPfiS_) ;  /* 0xfffffff806807950 */ /* 0x000fea0003c3ffff */
.L_x_9:
[----:B------:R-:W-:-:S00]  /*0600*/  BRA `(.L_x_9) ;  /* 0xfffffffc00fc7947 */ /* 0x000fc0000383ffff */
[----:B------:R-:W-:-:S00]  /*0610*/  NOP ;  /* 0x0000000000007918 */ /* 0x000fc00000000000 */
        /* <DEDUP_REMOVED lines=14> */
.L_x_10:


//--------------------- .nv.shared._Z25get_maximum_vector_kernelPfiS_ --------------------------
	.section	.nv.shared._Z25get_maximum_vector_kernelPfiS_,"aw",@nobits
	.sectionflags	@""
	.align	4
.nv.shared._Z25get_maximum_vector_kernelPfiS_:
	.zero		2048


//--------------------- .nv.shared.reserved.0     --------------------------
	.section	.nv.shared.reserved.0,"aw",@nobits
	.weak		__nv_reservedSMEM_offset_0_alias
	.size		__nv_reservedSMEM_offset_0_alias, 0, 64
	.other		__nv_reservedSMEM_offset_0_alias,@"STO_CUDA_RESERVED_SHARED STV_DEFAULT"
__nv_reservedSMEM_offset_0_alias:
	.zero		0
	.zero		64


//--------------------- .nv.constant0._Z25get_maximum_vector_kernelPfiS_ --------------------------
	.section	.nv.constant0._Z25get_maximum_vector_kernelPfiS_,"a",@progbits
	.sectionflags	@""
	.align	4
.nv.constant0._Z25get_maximum_vector_kernelPfiS_:
	.zero		920


//--------------------- SYMBOLS --------------------------

	.type		.nv.reservedSmem.offset0,@object
	.size		.nv.reservedSmem.offset0,0x4
	.type		.nv.reservedSmem.cap,@object
	.size		.nv.reservedSmem.cap,0x4
